//
// Generated by NVIDIA NVVM Compiler
//
// Compiler Build ID: CL-36424714
// Cuda compilation tools, release 13.0, V13.0.88
// Based on NVVM 20.0.0
//

.version 9.0
.target sm_100
.address_size 64

	// .globl	_Z26colortoGrayscaleConvertionPhS_ii

.visible .entry _Z26colortoGrayscaleConvertionPhS_ii(
	.param .u64 .ptr .align 1 _Z26colortoGrayscaleConvertionPhS_ii_param_0,
	.param .u64 .ptr .align 1 _Z26colortoGrayscaleConvertionPhS_ii_param_1,
	.param .u32 _Z26colortoGrayscaleConvertionPhS_ii_param_2,
	.param .u32 _Z26colortoGrayscaleConvertionPhS_ii_param_3
)
{
	.reg .pred 	%p<4>;
	.reg .b16 	%rs<4>;
	.reg .b32 	%r<16>;
	.reg .b32 	%f<11>;
	.reg .b64 	%rd<9>;

	ld.param.u64 	%rd1, [_Z26colortoGrayscaleConvertionPhS_ii_param_0];
	ld.param.u64 	%rd2, [_Z26colortoGrayscaleConvertionPhS_ii_param_1];
	ld.param.u32 	%r3, [_Z26colortoGrayscaleConvertionPhS_ii_param_2];
	ld.param.u32 	%r4, [_Z26colortoGrayscaleConvertionPhS_ii_param_3];
	mov.u32 	%r6, %ctaid.x;
	mov.u32 	%r7, %ntid.x;
	mov.u32 	%r8, %tid.x;
	mad.lo.s32 	%r1, %r6, %r7, %r8;
	mov.u32 	%r9, %ctaid.y;
	mov.u32 	%r10, %ntid.y;
	mov.u32 	%r11, %tid.y;
	mad.lo.s32 	%r12, %r9, %r10, %r11;
	setp.ge.s32 	%p1, %r1, %r3;
	setp.ge.s32 	%p2, %r12, %r4;
	or.pred  	%p3, %p1, %p2;
	@%p3 bra 	$L__BB0_2;
	cvta.to.global.u64 	%rd3, %rd2;
	cvta.to.global.u64 	%rd4, %rd1;
	mad.lo.s32 	%r13, %r3, %r12, %r1;
	mul.lo.s32 	%r14, %r13, 3;
	cvt.s64.s32 	%rd5, %r14;
	add.s64 	%rd6, %rd3, %rd5;
	ld.global.u8 	%rs1, [%rd6];
	ld.global.u8 	%rs2, [%rd6+1];
	ld.global.u8 	%rs3, [%rd6+2];
	cvt.rn.f32.u16 	%f1, %rs1;
	cvt.rn.f32.u16 	%f2, %rs2;
	mul.f32 	%f3, %f2, 0f3F35C28F;
	fma.rn.f32 	%f4, %f1, 0f3E570A3D, %f3;
	cvt.rn.f32.u16 	%f5, %rs3;
	fma.rn.f32 	%f6, %f5, 0f3D8F5C29, %f4;
	mov.f32 	%f7, 0f3F000000;
	copysign.f32 	%f8, %f6, %f7;
	add.rz.f32 	%f9, %f6, %f8;
	cvt.rzi.f32.f32 	%f10, %f9;
	cvt.rzi.u32.f32 	%r15, %f10;
	cvt.s64.s32 	%rd7, %r13;
	add.s64 	%rd8, %rd4, %rd7;
	st.global.u8 	[%rd8], %r15;
$L__BB0_2:
	ret;

}


// ===== COMPILED SASS (sm_100) =====

	.target	sm_100

	.elftype	@"ET_EXEC"


//--------------------- .note.nv.tkinfo           --------------------------
	.section	.note.nv.tkinfo,"",@"SHT_NOTE"
	.sectionflags	@"SHF_NOTE_NV_TKINFO"
	.tkinfo
        /*0018*/ 	.word	0x00000002
        /*0030*/ 	.string	""
        /*0030*/ 	.string	"ptxas"
        /*0030*/ 	.string	"Cuda compilation tools, release 13.0, V13.0.88"
        /*0030*/ 	.string	"Build cuda_13.0.r13.0/compiler.36424714_0"
        /*0030*/ 	.string	"-arch sm_100 -m 64 "



//--------------------- .note.nv.cuinfo           --------------------------
	.section	.note.nv.cuinfo,"",@"SHT_NOTE"
	.sectionflags	@"SHF_NOTE_NV_CUINFO"
        /*0018*/ 	.short	0x0002
        /*001a*/ 	.short	0x0064
        /*001c*/ 	.short	0x0082
	.zero		2


//--------------------- .nv.info                  --------------------------
	.section	.nv.info,"",@"SHT_CUDA_INFO"
	.align	4


	//----- nvinfo : EIATTR_REGCOUNT
	.align		4
        /*0000*/ 	.byte	0x04, 0x2f
        /*0002*/ 	.short	(.L_1 - .L_0)
	.align		4
.L_0:
        /*0004*/ 	.word	index@(_Z26colortoGrayscaleConvertionPhS_ii)
        /*0008*/ 	.word	0x0000000a


	//----- nvinfo : EIATTR_FRAME_SIZE
	.align		4
.L_1:
        /*000c*/ 	.byte	0x04, 0x11
        /*000e*/ 	.short	(.L_3 - .L_2)
	.align		4
.L_2:
        /*0010*/ 	.word	index@(_Z26colortoGrayscaleConvertionPhS_ii)
        /*0014*/ 	.word	0x00000000


	//----- nvinfo : EIATTR_MIN_STACK_SIZE
	.align		4
.L_3:
        /*0018*/ 	.byte	0x04, 0x12
        /*001a*/ 	.short	(.L_5 - .L_4)
	.align		4
.L_4:
        /*001c*/ 	.word	index@(_Z26colortoGrayscaleConvertionPhS_ii)
        /*0020*/ 	.word	0x00000000
.L_5:


//--------------------- .nv.compat                --------------------------
	.section	.nv.compat,"",@"SHT_CUDA_COMPAT_INFO"
	.align	4
        /*0000*/ 	.byte	0x02, 0x09, 0x00, 0x00, 0x02, 0x02, 0x01, 0x00, 0x02, 0x05, 0x05, 0x00, 0x03, 0x07, 0x01, 0x01
        /*0010*/ 	.byte	0x02, 0x03, 0x00, 0x00, 0x02, 0x06, 0x01, 0x00, 0x04, 0x0b, 0x08, 0x00, 0x09, 0x00, 0x00, 0x00
        /*0020*/ 	.byte	0x00, 0x00, 0x00, 0x00


//--------------------- .nv.info._Z26colortoGrayscaleConvertionPhS_ii --------------------------
	.section	.nv.info._Z26colortoGrayscaleConvertionPhS_ii,"",@"SHT_CUDA_INFO"
	.sectionflags	@""
	.align	4


	//----- nvinfo : EIATTR_CUDA_API_VERSION
	.align		4
        /*0000*/ 	.byte	0x04, 0x37
        /*0002*/ 	.short	(.L_7 - .L_6)
.L_6:
        /*0004*/ 	.word	0x00000082


	//----- nvinfo : EIATTR_KPARAM_INFO
	.align		4
.L_7:
        /*0008*/ 	.byte	0x04, 0x17
        /*000a*/ 	.short	(.L_9 - .L_8)
.L_8:
        /*000c*/ 	.word	0x00000000
        /*0010*/ 	.short	0x0003
        /*0012*/ 	.short	0x0014
        /*0014*/ 	.byte	0x00, 0xf0, 0x11, 0x00


	//----- nvinfo : EIATTR_KPARAM_INFO
	.align		4
.L_9:
        /*0018*/ 	.byte	0x04, 0x17
        /*001a*/ 	.short	(.L_11 - .L_10)
.L_10:
        /*001c*/ 	.word	0x00000000
        /*0020*/ 	.short	0x0002
        /*0022*/ 	.short	0x0010
        /*0024*/ 	.byte	0x00, 0xf0, 0x11, 0x00


	//----- nvinfo : EIATTR_KPARAM_INFO
	.align		4
.L_11:
        /*0028*/ 	.byte	0x04, 0x17
        /*002a*/ 	.short	(.L_13 - .L_12)
.L_12:
        /*002c*/ 	.word	0x00000000
        /*0030*/ 	.short	0x0001
        /*0032*/ 	.short	0x0008
        /*0034*/ 	.byte	0x00, 0xf5, 0x21, 0x00


	//----- nvinfo : EIATTR_KPARAM_INFO
	.align		4
.L_13:
        /*0038*/ 	.byte	0x04, 0x17
        /*003a*/ 	.short	(.L_15 - .L_14)
.L_14:
        /*003c*/ 	.word	0x00000000
        /*0040*/ 	.short	0x0000
        /*0042*/ 	.short	0x0000
        /*0044*/ 	.byte	0x00, 0xf5, 0x21, 0x00


	//----- nvinfo : EIATTR_SPARSE_MMA_MASK
	.align		4
.L_15:
        /*0048*/ 	.byte	0x03, 0x50
        /*004a*/ 	.short	0x0000


	//----- nvinfo : EIATTR_MAXREG_COUNT
	.align		4
        /*004c*/ 	.byte	0x03, 0x1b
        /*004e*/ 	.short	0x00ff


	//----- nvinfo : EIATTR_MERCURY_ISA_VERSION
	.align		4
        /*0050*/ 	.byte	0x03, 0x5f
        /*0052*/ 	.short	0x0101


	//----- nvinfo : EIATTR_VRC_CTA_INIT_COUNT
	.align		4
        /*0054*/ 	.byte	0x02, 0x4a
	.zero		1
	.zero		1


	//----- nvinfo : EIATTR_EXIT_INSTR_OFFSETS
	.align		4
        /*0058*/ 	.byte	0x04, 0x1c
        /*005a*/ 	.short	(.L_17 - .L_16)


	//   ....[0]....
.L_16:
        /*005c*/ 	.word	0x000000c0


	//   ....[1]....
        /*0060*/ 	.word	0x00000230


	//----- nvinfo : EIATTR_CBANK_PARAM_SIZE
	.align		4
.L_17:
        /*0064*/ 	.byte	0x03, 0x19
        /*0066*/ 	.short	0x0018


	//----- nvinfo : EIATTR_PARAM_CBANK
	.align		4
        /*0068*/ 	.byte	0x04, 0x0a
        /*006a*/ 	.short	(.L_19 - .L_18)
	.align		4
.L_18:
        /*006c*/ 	.word	index@(.nv.constant0._Z26colortoGrayscaleConvertionPhS_ii)
        /*0070*/ 	.short	0x0380
        /*0072*/ 	.short	0x0018


	//----- nvinfo : EIATTR_SW_WAR
	.align		4
.L_19:
        /*0074*/ 	.byte	0x04, 0x36
        /*0076*/ 	.short	(.L_21 - .L_20)
.L_20:
        /*0078*/ 	.word	0x00000008
.L_21:


//--------------------- .nv.callgraph             --------------------------
	.section	.nv.callgraph,"",@"SHT_CUDA_CALLGRAPH"
	.align	4
	.sectionentsize	8
	.align		4
        /*0000*/ 	.word	0x00000000
	.align		4
        /*0004*/ 	.word	0xffffffff
	.align		4
        /*0008*/ 	.word	0x00000000
	.align		4
        /*000c*/ 	.word	0xfffffffe
	.align		4
        /*0010*/ 	.word	0x00000000
	.align		4
        /*0014*/ 	.word	0xfffffffd
	.align		4
        /*0018*/ 	.word	0x00000000
	.align		4
        /*001c*/ 	.word	0xfffffffc


//--------------------- .text._Z26colortoGrayscaleConvertionPhS_ii --------------------------
	.section	.text._Z26colortoGrayscaleConvertionPhS_ii,"ax",@progbits
	.align	128
        .global         _Z26colortoGrayscaleConvertionPhS_ii
        .type           _Z26colortoGrayscaleConvertionPhS_ii,@function
        .size           _Z26colortoGrayscaleConvertionPhS_ii,(.L_x_1 - _Z26colortoGrayscaleConvertionPhS_ii)
        .other          _Z26colortoGrayscaleConvertionPhS_ii,@"STO_CUDA_ENTRY STV_DEFAULT"
_Z26colortoGrayscaleConvertionPhS_ii:
.text._Z26colortoGrayscaleConvertionPhS_ii:
[----:B------:R-:W-:Y:S01]  /*0000*/  LDC R1, c[0x0][0x37c] ;  /* 0x0000df00ff017b82 */ /* 0x000fe20000000800 */
[----:B------:R-:W0:Y:S07]  /*0010*/  S2R R2, SR_TID.Y ;  /* 0x0000000000027919 */ /* 0x000e2e0000002200 */
[----:B------:R-:W1:Y:S01]  /*0020*/  LDC R0, c[0x0][0x360] ;  /* 0x0000d800ff007b82 */ /* 0x000e620000000800 */
[----:B------:R-:W2:Y:S01]  /*0030*/  LDCU.64 UR6, c[0x0][0x390] ;  /* 0x00007200ff0677ac */ /* 0x000ea20008000a00 */
[----:B------:R-:W1:Y:S06]  /*0040*/  S2R R5, SR_TID.X ;  /* 0x0000000000057919 */ /* 0x000e6c0000002100 */
[----:B------:R-:W0:Y:S08]  /*0050*/  S2UR UR5, SR_CTAID.Y ;  /* 0x00000000000579c3 */ /* 0x000e300000002600 */
[----:B------:R-:W0:Y:S08]  /*0060*/  LDC R3, c[0x0][0x364] ;  /* 0x0000d900ff037b82 */ /* 0x000e300000000800 */
[----:B------:R-:W1:Y:S01]  /*0070*/  S2UR UR4, SR_CTAID.X ;  /* 0x00000000000479c3 */ /* 0x000e620000002500 */
[----:B0-----:R-:W-:-:S05]  /*0080*/  IMAD R3, R3, UR5, R2 ;  /* 0x0000000503037c24 */ /* 0x001fca000f8e0202 */
[----:B--2---:R-:W-:Y:S01]  /*0090*/  ISETP.GE.AND P0, PT, R3, UR7, PT ;  /* 0x0000000703007c0c */ /* 0x004fe2000bf06270 */
[----:B-1----:R-:W-:-:S05]  /*00a0*/  IMAD R0, R0, UR4, R5 ;  /* 0x0000000400007c24 */ /* 0x002fca000f8e0205 */
[----:B------:R-:W-:-:S13]  /*00b0*/  ISETP.GE.OR P0, PT, R0, UR6, P0 ;  /* 0x0000000600007c0c */ /* 0x000fda0008706670 */
[----:B------:R-:W-:Y:S05]  /*00c0*/  @P0 EXIT ;  /* 0x000000000000094d */ /* 0x000fea0003800000 */
[----:B------:R-:W0:Y:S01]  /*00d0*/  LDCU.128 UR8, c[0x0][0x380] ;  /* 0x00007000ff0877ac */ /* 0x000e220008000c00 */
[----:B------:R-:W-:Y:S01]  /*00e0*/  IMAD R0, R3, UR6, R0 ;  /* 0x0000000603007c24 */ /* 0x000fe2000f8e0200 */
[----:B------:R-:W1:Y:S03]  /*00f0*/  LDCU.64 UR4, c[0x0][0x358] ;  /* 0x00006b00ff0477ac */ /* 0x000e660008000a00 */
[----:B------:R-:W-:-:S05]  /*0100*/  IMAD R3, R0, 0x3, RZ ;  /* 0x0000000300037824 */ /* 0x000fca00078e02ff */
[----:B0-----:R-:W-:-:S04]  /*0110*/  IADD3 R2, P0, PT, R3, UR10, RZ ;  /* 0x0000000a03027c10 */ /* 0x001fc8000ff1e0ff */
[----:B------:R-:W-:-:S05]  /*0120*/  LEA.HI.X.SX32 R3, R3, UR11, 0x1, P0 ;  /* 0x0000000b03037c11 */ /* 0x000fca00080f0eff */
[----:B-1----:R-:W2:Y:S04]  /*0130*/  LDG.E.U8 R5, desc[UR4][R2.64+0x1] ;  /* 0x0000010402057981 */ /* 0x002ea8000c1e1100 */
[----:B------:R-:W3:Y:S04]  /*0140*/  LDG.E.U8 R4, desc[UR4][R2.64] ;  /* 0x0000000402047981 */ /* 0x000ee8000c1e1100 */
[----:B------:R0:W4:Y:S02]  /*0150*/  LDG.E.U8 R6, desc[UR4][R2.64+0x2] ;  /* 0x0000020402067981 */ /* 0x000124000c1e1100 */
[----:B0-----:R-:W-:-:S04]  /*0160*/  IADD3 R2, P0, PT, R0, UR8, RZ ;  /* 0x0000000800027c10 */ /* 0x001fc8000ff1e0ff */
[----:B------:R-:W-:Y:S02]  /*0170*/  LEA.HI.X.SX32 R3, R0, UR9, 0x1, P0 ;  /* 0x0000000900037c11 */ /* 0x000fe400080f0eff */
[----:B--2---:R-:W-:Y:S02]  /*0180*/  I2FP.F32.U32 R5, R5 ;  /* 0x0000000500057245 */ /* 0x004fe40000201000 */
[----:B---3--:R-:W-:-:S03]  /*0190*/  I2FP.F32.U32 R4, R4 ;  /* 0x0000000400047245 */ /* 0x008fc60000201000 */
[----:B------:R-:W-:Y:S01]  /*01a0*/  FMUL R5, R5, 0.70999997854232788086 ;  /* 0x3f35c28f05057820 */ /* 0x000fe20000400000 */
[----:B----4-:R-:W-:-:S03]  /*01b0*/  I2FP.F32.U32 R7, R6 ;  /* 0x0000000600077245 */ /* 0x010fc60000201000 */
[----:B------:R-:W-:Y:S01]  /*01c0*/  FFMA R4, R4, 0.20999999344348907471, R5 ;  /* 0x3e570a3d04047823 */ /* 0x000fe20000000005 */
[----:B------:R-:W-:-:S03]  /*01d0*/  IMAD.MOV.U32 R5, RZ, RZ, 0x3f000000 ;  /* 0x3f000000ff057424 */ /* 0x000fc600078e00ff */
[----:B------:R-:W-:-:S05]  /*01e0*/  FFMA R4, R7, 0.070000000298023223877, R4 ;  /* 0x3d8f5c2907047823 */ /* 0x000fca0000000004 */
[----:B------:R-:W-:-:S05]  /*01f0*/  LOP3.LUT R5, R5, 0x80000000, R4, 0xb8, !PT ;  /* 0x8000000005057812 */ /* 0x000fca00078eb804 */
[----:B------:R-:W-:-:S06]  /*0200*/  FADD.RZ R5, R4, R5 ;  /* 0x0000000504057221 */ /* 0x000fcc000000c000 */
[----:B------:R-:W0:Y:S02]  /*0210*/  F2I.U32.TRUNC.NTZ R5, R5 ;  /* 0x0000000500057305 */ /* 0x000e24000020f000 */
[----:B0-----:R-:W-:Y:S01]  /*0220*/  STG.E.U8 desc[UR4][R2.64], R5 ;  /* 0x0000000502007986 */ /* 0x001fe2000c101104 */
[----:B------:R-:W-:Y:S05]  /*0230*/  EXIT ;  /* 0x000000000000794d */ /* 0x000fea0003800000 */
.L_x_0:
[----:B------:R-:W-:-:S00]  /*0240*/  BRA `(.L_x_0) ;  /* 0xfffffffc00fc7947 */ /* 0x000fc0000383ffff */
[----:B------:R-:W-:-:S00]  /*0250*/  NOP ;  /* 0x0000000000007918 */ /* 0x000fc00000000000 */
        /* <DEDUP_REMOVED lines=10> */
.L_x_1:


//--------------------- .nv.shared.reserved.0     --------------------------
	.section	.nv.shared.reserved.0,"aw",@nobits
	.weak		__nv_reservedSMEM_offset_0_alias
	.size		__nv_reservedSMEM_offset_0_alias, 0, 64
	.other		__nv_reservedSMEM_offset_0_alias,@"STO_CUDA_RESERVED_SHARED STV_DEFAULT"
__nv_reservedSMEM_offset_0_alias:
	.zero		0
	.zero		64


//--------------------- .nv.constant0._Z26colortoGrayscaleConvertionPhS_ii --------------------------
	.section	.nv.constant0._Z26colortoGrayscaleConvertionPhS_ii,"a",@progbits
	.sectionflags	@""
	.align	4
.nv.constant0._Z26colortoGrayscaleConvertionPhS_ii:
	.zero		920


//--------------------- SYMBOLS --------------------------

	.type		.nv.reservedSmem.offset0,@object
	.size		.nv.reservedSmem.offset0,0x4
